	.headerflags	@"EF_CUDA_TEXMODE_UNIFIED EF_CUDA_64BIT_ADDRESS EF_CUDA_ACCELERATORS EF_CUDA_SM90 EF_CUDA_VIRTUAL_SM(EF_CUDA_SM90)"
	.elftype	@"ET_EXEC"


//--------------------- .nv.info                  --------------------------
	.section	.nv.info,"",@"SHT_CUDA_INFO"
	.align	4


	//----- nvinfo : EIATTR_REGCOUNT
	.align		4
        /*0000*/ 	.byte	0x04, 0x2f
        /*0002*/ 	.short	(.L_3 - .L_2)
	.align		4
.L_2:
        /*0004*/ 	.word	index@(triton_poi_fused__native_batch_norm_legit_no_training_cat_relu_36)
        /*0008*/ 	.word	0x00000038


	//----- nvinfo : EIATTR_MIN_STACK_SIZE
	.align		4
.L_3:
        /*000c*/ 	.byte	0x04, 0x12
        /*000e*/ 	.short	(.L_5 - .L_4)
	.align		4
.L_4:
        /*0010*/ 	.word	index@(triton_poi_fused__native_batch_norm_legit_no_training_cat_relu_36)
        /*0014*/ 	.word	0x00000000


	//----- nvinfo : EIATTR_FRAME_SIZE
	.align		4
.L_5:
        /*0018*/ 	.byte	0x04, 0x11
        /*001a*/ 	.short	(.L_7 - .L_6)
	.align		4
.L_6:
        /*001c*/ 	.word	index@(triton_poi_fused__native_batch_norm_legit_no_training_cat_relu_36)
        /*0020*/ 	.word	0x00000000


	//----- nvinfo : EIATTR_MIN_STACK_SIZE
	.align		4
.L_7:
        /*0024*/ 	.byte	0x04, 0x12
        /*0026*/ 	.short	(.L_9 - .L_8)
	.align		4
.L_8:
        /*0028*/ 	.word	index@(triton_poi_fused__native_batch_norm_legit_no_training_cat_relu_36)
        /*002c*/ 	.word	0x00000000
.L_9:


//--------------------- .nv.info.triton_poi_fused__native_batch_norm_legit_no_training_cat_relu_36 --------------------------
	.section	.nv.info.triton_poi_fused__native_batch_norm_legit_no_training_cat_relu_36,"",@"SHT_CUDA_INFO"
	.sectionflags	@""
	.align	4


	//----- nvinfo : EIATTR_CUDA_API_VERSION
	.align		4
        /*0000*/ 	.byte	0x04, 0x37
        /*0002*/ 	.short	(.L_11 - .L_10)
.L_10:
        /*0004*/ 	.word	0x0000007c


	//----- nvinfo : EIATTR_KPARAM_INFO
	.align		4
.L_11:
        /*0008*/ 	.byte	0x04, 0x17
        /*000a*/ 	.short	(.L_13 - .L_12)
.L_12:
        /*000c*/ 	.word	0x00000000
        /*0010*/ 	.short	0x000d
        /*0012*/ 	.short	0x0068
        /*0014*/ 	.byte	0x00, 0xf0, 0x11, 0x00


	//----- nvinfo : EIATTR_KPARAM_INFO
	.align		4
.L_13:
        /*0018*/ 	.byte	0x04, 0x17
        /*001a*/ 	.short	(.L_15 - .L_14)
.L_14:
        /*001c*/ 	.word	0x00000000
        /*0020*/ 	.short	0x000c
        /*0022*/ 	.short	0x0060
        /*0024*/ 	.byte	0x00, 0xf4, 0x21, 0x00


	//----- nvinfo : EIATTR_KPARAM_INFO
	.align		4
.L_15:
        /*0028*/ 	.byte	0x04, 0x17
        /*002a*/ 	.short	(.L_17 - .L_16)
.L_16:
        /*002c*/ 	.word	0x00000000
        /*0030*/ 	.short	0x000b
        /*0032*/ 	.short	0x0058
        /*0034*/ 	.byte	0x00, 0xf4, 0x21, 0x00


	//----- nvinfo : EIATTR_KPARAM_INFO
	.align		4
.L_17:
        /*0038*/ 	.byte	0x04, 0x17
        /*003a*/ 	.short	(.L_19 - .L_18)
.L_18:
        /*003c*/ 	.word	0x00000000
        /*0040*/ 	.short	0x000a
        /*0042*/ 	.short	0x0050
        /*0044*/ 	.byte	0x00, 0xf4, 0x21, 0x00


	//----- nvinfo : EIATTR_KPARAM_INFO
	.align		4
.L_19:
        /*0048*/ 	.byte	0x04, 0x17
        /*004a*/ 	.short	(.L_21 - .L_20)
.L_20:
        /*004c*/ 	.word	0x00000000
        /*0050*/ 	.short	0x0009
        /*0052*/ 	.short	0x0048
        /*0054*/ 	.byte	0x00, 0xf4, 0x21, 0x00


	//----- nvinfo : EIATTR_KPARAM_INFO
	.align		4
.L_21:
        /*0058*/ 	.byte	0x04, 0x17
        /*005a*/ 	.short	(.L_23 - .L_22)
.L_22:
        /*005c*/ 	.word	0x00000000
        /*0060*/ 	.short	0x0008
        /*0062*/ 	.short	0x0040
        /*0064*/ 	.byte	0x00, 0xf4, 0x21, 0x00


	//----- nvinfo : EIATTR_KPARAM_INFO
	.align		4
.L_23:
        /*0068*/ 	.byte	0x04, 0x17
        /*006a*/ 	.short	(.L_25 - .L_24)
.L_24:
        /*006c*/ 	.word	0x00000000
        /*0070*/ 	.short	0x0007
        /*0072*/ 	.short	0x0038
        /*0074*/ 	.byte	0x00, 0xf4, 0x21, 0x00


	//----- nvinfo : EIATTR_KPARAM_INFO
	.align		4
.L_25:
        /*0078*/ 	.byte	0x04, 0x17
        /*007a*/ 	.short	(.L_27 - .L_26)
.L_26:
        /*007c*/ 	.word	0x00000000
        /*0080*/ 	.short	0x0006
        /*0082*/ 	.short	0x0030
        /*0084*/ 	.byte	0x00, 0xf4, 0x21, 0x00


	//----- nvinfo : EIATTR_KPARAM_INFO
	.align		4
.L_27:
        /*0088*/ 	.byte	0x04, 0x17
        /*008a*/ 	.short	(.L_29 - .L_28)
.L_28:
        /*008c*/ 	.word	0x00000000
        /*0090*/ 	.short	0x0005
        /*0092*/ 	.short	0x0028
        /*0094*/ 	.byte	0x00, 0xf4, 0x21, 0x00


	//----- nvinfo : EIATTR_KPARAM_INFO
	.align		4
.L_29:
        /*0098*/ 	.byte	0x04, 0x17
        /*009a*/ 	.short	(.L_31 - .L_30)
.L_30:
        /*009c*/ 	.word	0x00000000
        /*00a0*/ 	.short	0x0004
        /*00a2*/ 	.short	0x0020
        /*00a4*/ 	.byte	0x00, 0xf4, 0x21, 0x00


	//----- nvinfo : EIATTR_KPARAM_INFO
	.align		4
.L_31:
        /*00a8*/ 	.byte	0x04, 0x17
        /*00aa*/ 	.short	(.L_33 - .L_32)
.L_32:
        /*00ac*/ 	.word	0x00000000
        /*00b0*/ 	.short	0x0003
        /*00b2*/ 	.short	0x0018
        /*00b4*/ 	.byte	0x00, 0xf4, 0x21, 0x00


	//----- nvinfo : EIATTR_KPARAM_INFO
	.align		4
.L_33:
        /*00b8*/ 	.byte	0x04, 0x17
        /*00ba*/ 	.short	(.L_35 - .L_34)
.L_34:
        /*00bc*/ 	.word	0x00000000
        /*00c0*/ 	.short	0x0002
        /*00c2*/ 	.short	0x0010
        /*00c4*/ 	.byte	0x00, 0xf4, 0x21, 0x00


	//----- nvinfo : EIATTR_KPARAM_INFO
	.align		4
.L_35:
        /*00c8*/ 	.byte	0x04, 0x17
        /*00ca*/ 	.short	(.L_37 - .L_36)
.L_36:
        /*00cc*/ 	.word	0x00000000
        /*00d0*/ 	.short	0x0001
        /*00d2*/ 	.short	0x0008
        /*00d4*/ 	.byte	0x00, 0xf4, 0x21, 0x00


	//----- nvinfo : EIATTR_KPARAM_INFO
	.align		4
.L_37:
        /*00d8*/ 	.byte	0x04, 0x17
        /*00da*/ 	.short	(.L_39 - .L_38)
.L_38:
        /*00dc*/ 	.word	0x00000000
        /*00e0*/ 	.short	0x0000
        /*00e2*/ 	.short	0x0000
        /*00e4*/ 	.byte	0x00, 0xf4, 0x21, 0x00


	//----- nvinfo : EIATTR_SPARSE_MMA_MASK
	.align		4
.L_39:
        /*00e8*/ 	.byte	0x03, 0x50
        /*00ea*/ 	.short	0x0000


	//----- nvinfo : EIATTR_MAXREG_COUNT
	.align		4
        /*00ec*/ 	.byte	0x03, 0x1b
        /*00ee*/ 	.short	0x00ff


	//----- nvinfo : EIATTR_EXIT_INSTR_OFFSETS
	.align		4
        /*00f0*/ 	.byte	0x04, 0x1c
        /*00f2*/ 	.short	(.L_41 - .L_40)


	//   ....[0]....
.L_40:
        /*00f4*/ 	.word	0x00001420


	//----- nvinfo : EIATTR_REQNTID
	.align		4
.L_41:
        /*00f8*/ 	.byte	0x04, 0x10
        /*00fa*/ 	.short	(.L_43 - .L_42)
.L_42:
        /*00fc*/ 	.word	0x00000080
        /*0100*/ 	.word	0x00000001
        /*0104*/ 	.word	0x00000001


	//----- nvinfo : EIATTR_CBANK_PARAM_SIZE
	.align		4
.L_43:
        /*0108*/ 	.byte	0x03, 0x19
        /*010a*/ 	.short	0x006c


	//----- nvinfo : EIATTR_PARAM_CBANK
	.align		4
        /*010c*/ 	.byte	0x04, 0x0a
        /*010e*/ 	.short	(.L_45 - .L_44)
	.align		4
.L_44:
        /*0110*/ 	.word	index@(.nv.constant0.triton_poi_fused__native_batch_norm_legit_no_training_cat_relu_36)
        /*0114*/ 	.short	0x0210
        /*0116*/ 	.short	0x006c


	//----- nvinfo : EIATTR_SW_WAR
	.align		4
.L_45:
        /*0118*/ 	.byte	0x04, 0x36
        /*011a*/ 	.short	(.L_47 - .L_46)
.L_46:
        /*011c*/ 	.word	0x00000008
.L_47:


//--------------------- .nv.callgraph             --------------------------
	.section	.nv.callgraph,"",@"SHT_CUDA_CALLGRAPH"
	.align	4
	.sectionentsize	8
	.align		4
        /*0000*/ 	.word	0x00000000
	.align		4
        /*0004*/ 	.word	0xffffffff
	.align		4
        /*0008*/ 	.word	0x00000000
	.align		4
        /*000c*/ 	.word	0xfffffffe
	.align		4
        /*0010*/ 	.word	0x00000000
	.align		4
        /*0014*/ 	.word	0xfffffffd
	.align		4
        /*0018*/ 	.word	0x00000000
	.align		4
        /*001c*/ 	.word	0xfffffffc


//--------------------- .nv.constant4             --------------------------
	.section	.nv.constant4,"a",@progbits
	.align	8
	.align		8
.nv.constant4:
        /*0000*/ 	.dword	_$_str
	.align		8
        /*0008*/ 	.dword	_$_str_$_2


//--------------------- .text.triton_poi_fused__native_batch_norm_legit_no_training_cat_relu_36 --------------------------
	.section	.text.triton_poi_fused__native_batch_norm_legit_no_training_cat_relu_36,"ax",@progbits
	.align	128
        .global         triton_poi_fused__native_batch_norm_legit_no_training_cat_relu_36
        .type           triton_poi_fused__native_batch_norm_legit_no_training_cat_relu_36,@function
        .size           triton_poi_fused__native_batch_norm_legit_no_training_cat_relu_36,(.L_x_1 - triton_poi_fused__native_batch_norm_legit_no_training_cat_relu_36)
        .other          triton_poi_fused__native_batch_norm_legit_no_training_cat_relu_36,@"STO_CUDA_ENTRY STV_DEFAULT"
triton_poi_fused__native_batch_norm_legit_no_training_cat_relu_36:
.text.triton_poi_fused__native_batch_norm_legit_no_training_cat_relu_36:
[----:B------:R-:W-:Y:S01]  /*0000*/  LDC R1, c[0x0][0x28] ;  /* 0x00000a00ff017b82 */ /* 0x000fe20000000800 */
[----:B------:R-:W1:Y:S01]  /*0010*/  S2R R0, SR_TID.X ;  /* 0x0000000000007919 */ /* 0x000e620000002100 */
[----:B------:R-:W-:Y:S01]  /*0020*/  IMAD.MOV.U32 R32, RZ, RZ, RZ ;  /* 0x000000ffff207224 */ /* 0x000fe200078e00ff */
[----:B------:R-:W-:Y:S01]  /*0030*/  ULDC.64 UR8, c[0x0][0x238] ;  /* 0x00008e0000087ab9 */ /* 0x000fe20000000a00 */
[----:B------:R-:W-:Y:S01]  /*0040*/  IMAD.MOV.U32 R44, RZ, RZ, RZ ;  /* 0x000000ffff2c7224 */ /* 0x000fe200078e00ff */
[----:B------:R-:W2:Y:S01]  /*0050*/  S2R R45, SR_CTAID.X ;  /* 0x00000000002d7919 */ /* 0x000ea20000002500 */
[----:B------:R-:W-:Y:S01]  /*0060*/  ULDC.64 UR10, c[0x0][0x240] ;  /* 0x00009000000a7ab9 */ /* 0x000fe20000000a00 */
[----:B------:R-:W-:Y:S01]  /*0070*/  ULDC.64 UR6, c[0x0][0x230] ;  /* 0x00008c0000067ab9 */ /* 0x000fe20000000a00 */
[----:B------:R-:W-:Y:S02]  /*0080*/  CS2R R8, SRZ ;  /* 0x0000000000087805 */ /* 0x000fe4000001ff00 */
[----:B------:R-:W-:-:S02]  /*0090*/  CS2R R12, SRZ ;  /* 0x00000000000c7805 */ /* 0x000fc4000001ff00 */
[----:B------:R-:W-:Y:S02]  /*00a0*/  CS2R R14, SRZ ;  /* 0x00000000000e7805 */ /* 0x000fe4000001ff00 */
[----:B------:R-:W-:Y:S01]  /*00b0*/  CS2R R6, SRZ ;  /* 0x0000000000067805 */ /* 0x000fe2000001ff00 */
[----:B------:R-:W-:Y:S01]  /*00c0*/  ULDC.64 UR4, c[0x0][0x208] ;  /* 0x0000820000047ab9 */ /* 0x000fe20000000a00 */
[----:B------:R-:W-:Y:S01]  /*00d0*/  IMAD.MOV.U32 R16, RZ, RZ, RZ ;  /* 0x000000ffff107224 */ /* 0x000fe200078e00ff */
[----:B------:R-:W3:Y:S01]  /*00e0*/  LDC.64 R46, c[0x0][0x250] ;  /* 0x00009400ff2e7b82 */ /* 0x000ee20000000a00 */
[----:B-1----:R-:W-:Y:S01]  /*00f0*/  IMAD.SHL.U32 R0, R0, 0x4, RZ ;  /* 0x0000000400007824 */ /* 0x002fe200078e00ff */
[----:B--2---:R-:W-:-:S04]  /*0100*/  SHF.R.S32.HI R17, RZ, 0x15, R45 ;  /* 0x00000015ff117819 */ /* 0x004fc8000001142d */
[----:B------:R-:W-:Y:S02]  /*0110*/  LOP3.LUT R0, R0, 0x1fc, RZ, 0xc0, !PT ;  /* 0x000001fc00007812 */ /* 0x000fe400078ec0ff */
[----:B------:R-:W-:-:S03]  /*0120*/  SGXT R17, R17, 0x1 ;  /* 0x000000011111781a */ /* 0x000fc60000000200 */
[----:B------:R-:W-:-:S04]  /*0130*/  IMAD R45, R45, 0x400, R0 ;  /* 0x000004002d2d7824 */ /* 0x000fc800078e0200 */
[----:B------:R-:W-:Y:S01]  /*0140*/  IMAD.HI R37, R45, -0x49f49f49, R44 ;  /* 0xb60b60b72d257827 */ /* 0x000fe200078e022c */
[----:B------:R-:W-:-:S04]  /*0150*/  LEA.HI R0, R17, R45, RZ, 0xa ;  /* 0x0000002d11007211 */ /* 0x000fc800078f50ff */
[----:B------:R-:W-:Y:S02]  /*0160*/  SHF.R.S32.HI R33, RZ, 0xa, R0 ;  /* 0x0000000aff217819 */ /* 0x000fe40000011400 */
[----:B------:R-:W-:Y:S02]  /*0170*/  LOP3.LUT R3, R0, 0xfffffc00, RZ, 0xc0, !PT ;  /* 0xfffffc0000037812 */ /* 0x000fe400078ec0ff */
[----:B------:R-:W-:Y:S01]  /*0180*/  SHF.R.U32.HI R2, RZ, 0x1f, R37 ;  /* 0x0000001fff027819 */ /* 0x000fe20000011625 */
[----:B------:R-:W-:-:S03]  /*0190*/  IMAD.HI R4, R33, -0x49f49f49, R32 ;  /* 0xb60b60b721047827 */ /* 0x000fc600078e0220 */
[----:B------:R-:W-:Y:S01]  /*01a0*/  LEA.HI.SX32 R37, R37, R2, 0xf ;  /* 0x0000000225257211 */ /* 0x000fe200078f7aff */
[----:B------:R-:W-:Y:S01]  /*01b0*/  IMAD.IADD R0, R45, 0x1, -R3 ;  /* 0x000000012d007824 */ /* 0x000fe200078e0a03 */
[----:B------:R-:W-:-:S03]  /*01c0*/  SHF.R.U32.HI R5, RZ, 0x1f, R4 ;  /* 0x0000001fff057819 */ /* 0x000fc60000011604 */
[----:B------:R-:W-:Y:S01]  /*01d0*/  IMAD R0, R37, 0x3000, R0 ;  /* 0x0000300025007824 */ /* 0x000fe200078e0200 */
[----:B------:R-:W-:-:S04]  /*01e0*/  LEA.HI.SX32 R5, R4, R5, 0x19 ;  /* 0x0000000504057211 */ /* 0x000fc800078fcaff */
[----:B------:R-:W-:Y:S01]  /*01f0*/  SHF.R.S32.HI R2, RZ, 0x1f, R0 ;  /* 0x0000001fff027819 */ /* 0x000fe20000011400 */
[----:B------:R-:W-:-:S04]  /*0200*/  IMAD R32, R5, -0xb4, R33 ;  /* 0xffffff4c05207824 */ /* 0x000fc800078e0221 */
[C---:B------:R-:W-:Y:S01]  /*0210*/  IMAD.SHL.U32 R3, R32.reuse, 0x400, RZ ;  /* 0x0000040020037824 */ /* 0x040fe200078e00ff */
[C---:B------:R-:W-:Y:S01]  /*0220*/  ISETP.GT.AND P2, PT, R32.reuse, 0xa7, PT ;  /* 0x000000a72000780c */ /* 0x040fe20003f44270 */
[C---:B------:R-:W-:Y:S02]  /*0230*/  VIADD R5, R32.reuse, 0xffffff64 ;  /* 0xffffff6420057836 */ /* 0x040fe40000000000 */
[----:B------:R-:W-:Y:S01]  /*0240*/  VIADD R4, R32, 0xffffff70 ;  /* 0xffffff7020047836 */ /* 0x000fe20000000000 */
[----:B------:R-:W-:Y:S02]  /*0250*/  IADD3 R11, P0, R0, R3, RZ ;  /* 0x00000003000b7210 */ /* 0x000fe40007f1e0ff */
[----:B------:R-:W-:Y:S02]  /*0260*/  ISETP.GE.U32.AND P6, PT, R5, 0xc, PT ;  /* 0x0000000c0500780c */ /* 0x000fe40003fc6070 */
[----:B------:R-:W-:Y:S01]  /*0270*/  LEA.HI.X.SX32 R0, R3, R2, 0x1, P0 ;  /* 0x0000000203007211 */ /* 0x000fe200000f0eff */
[----:B------:R-:W-:Y:S01]  /*0280*/  IMAD.SHL.U32 R3, R11, 0x4, RZ ;  /* 0x000000040b037824 */ /* 0x000fe200078e00ff */
[----:B------:R-:W-:-:S02]  /*0290*/  ISETP.GE.U32.AND P3, PT, R4, 0xc, PT ;  /* 0x0000000c0400780c */ /* 0x000fc40003f66070 */
[----:B------:R-:W-:Y:S02]  /*02a0*/  CS2R R4, SRZ ;  /* 0x0000000000047805 */ /* 0x000fe4000001ff00 */
[----:B------:R-:W-:Y:S02]  /*02b0*/  SHF.L.U64.HI R0, R11, 0x2, R0 ;  /* 0x000000020b007819 */ /* 0x000fe40000010200 */
[----:B------:R-:W-:Y:S02]  /*02c0*/  CS2R R10, SRZ ;  /* 0x00000000000a7805 */ /* 0x000fe4000001ff00 */
[----:B------:R-:W-:Y:S02]  /*02d0*/  IADD3 R20, P1, R3, UR8, RZ ;  /* 0x0000000803147c10 */ /* 0x000fe4000ff3e0ff */
[----:B------:R-:W-:Y:S02]  /*02e0*/  IADD3 R22, P4, R3, UR10, RZ ;  /* 0x0000000a03167c10 */ /* 0x000fe4000ff9e0ff */
[----:B------:R-:W-:-:S02]  /*02f0*/  IADD3 R18, P0, R3, UR6, RZ ;  /* 0x0000000603127c10 */ /* 0x000fc4000ff1e0ff */
[----:B------:R-:W-:Y:S02]  /*0300*/  IADD3.X R21, R0, UR9, RZ, P1, !PT ;  /* 0x0000000900157c10 */ /* 0x000fe40008ffe4ff */
[----:B------:R-:W-:Y:S02]  /*0310*/  IADD3.X R23, R0, UR11, RZ, P4, !PT ;  /* 0x0000000b00177c10 */ /* 0x000fe4000a7fe4ff */
[----:B------:R-:W-:Y:S01]  /*0320*/  IADD3.X R19, R0, UR7, RZ, P0, !PT ;  /* 0x0000000700137c10 */ /* 0x000fe200087fe4ff */
[----:B------:R-:W2:Y:S04]  /*0330*/  @!P6 LDG.E.128 R8, desc[UR4][R20.64+-0x9c000] ;  /* 0xf64000041408e981 */ /* 0x000ea8000c1e1d00 */
[----:B------:R-:W4:Y:S04]  /*0340*/  @P2 LDG.E.128 R12, desc[UR4][R22.64+-0xa8000] ;  /* 0xf5800004160c2981 */ /* 0x000f28000c1e1d00 */
[----:B------:R1:W5:Y:S01]  /*0350*/  @!P3 LDG.E.128 R4, desc[UR4][R18.64+-0x90000] ;  /* 0xf70000041204b981 */ /* 0x000362000c1e1d00 */
[----:B------:R-:W-:-:S05]  /*0360*/  VIADD R39, R45, 0x200 ;  /* 0x000002002d277836 */ /* 0x000fca0000000000 */
[----:B------:R-:W-:-:S04]  /*0370*/  LEA.HI R2, R17, R39, RZ, 0xa ;  /* 0x0000002711027211 */ /* 0x000fc800078f50ff */
[----:B------:R-:W-:Y:S01]  /*0380*/  SHF.R.S32.HI R17, RZ, 0xa, R2 ;  /* 0x0000000aff117819 */ /* 0x000fe20000011402 */
[----:B------:R-:W-:-:S04]  /*0390*/  IMAD.MOV.U32 R38, RZ, RZ, RZ ;  /* 0x000000ffff267224 */ /* 0x000fc800078e00ff */
[----:B------:R-:W-:-:S04]  /*03a0*/  IMAD.HI R24, R17, -0x49f49f49, R16 ;  /* 0xb60b60b711187827 */ /* 0x000fc800078e0210 */
[----:B------:R-:W-:Y:S01]  /*03b0*/  IMAD.HI R43, R39, -0x49f49f49, R38 ;  /* 0xb60b60b7272b7827 */ /* 0x000fe200078e0226 */
[----:B------:R-:W-:Y:S02]  /*03c0*/  SHF.R.U32.HI R25, RZ, 0x1f, R24 ;  /* 0x0000001fff197819 */ /* 0x000fe40000011618 */
[----:B01----:R-:W-:Y:S02]  /*03d0*/  LOP3.LUT R19, R2, 0xfffffc00, RZ, 0xc0, !PT ;  /* 0xfffffc0002137812 */ /* 0x003fe400078ec0ff */
[----:B------:R-:W-:Y:S02]  /*03e0*/  SHF.R.U32.HI R16, RZ, 0x1f, R43 ;  /* 0x0000001fff107819 */ /* 0x000fe4000001162b */
[----:B------:R-:W-:Y:S02]  /*03f0*/  LEA.HI.SX32 R25, R24, R25, 0x19 ;  /* 0x0000001918197211 */ /* 0x000fe400078fcaff */
[----:B------:R-:W-:Y:S01]  /*0400*/  LEA.HI.SX32 R43, R43, R16, 0xf ;  /* 0x000000102b2b7211 */ /* 0x000fe200078f7aff */
[----:B------:R-:W-:-:S02]  /*0410*/  IMAD.IADD R16, R39, 0x1, -R19 ;  /* 0x0000000127107824 */ /* 0x000fc400078e0a13 */
[----:B------:R-:W-:Y:S02]  /*0420*/  IMAD R2, R25, -0xb4, R17 ;  /* 0xffffff4c19027824 */ /* 0x000fe400078e0211 */
[----:B------:R-:W-:Y:S02]  /*0430*/  IMAD R16, R43, 0x3000, R16 ;  /* 0x000030002b107824 */ /* 0x000fe400078e0210 */
[----:B------:R-:W-:-:S03]  /*0440*/  IMAD.SHL.U32 R17, R2, 0x400, RZ ;  /* 0x0000040002117824 */ /* 0x000fc600078e00ff */
[----:B------:R-:W-:Y:S02]  /*0450*/  SHF.R.S32.HI R18, RZ, 0x1f, R16 ;  /* 0x0000001fff127819 */ /* 0x000fe40000011410 */
[----:B------:R-:W-:-:S04]  /*0460*/  IADD3 R16, P0, R16, R17, RZ ;  /* 0x0000001110107210 */ /* 0x000fc80007f1e0ff */
[----:B------:R-:W-:Y:S01]  /*0470*/  LEA.HI.X.SX32 R33, R17, R18, 0x1, P0 ;  /* 0x0000001211217211 */ /* 0x000fe200000f0eff */
[----:B------:R-:W-:Y:S02]  /*0480*/  VIADD R17, R2, 0xffffff64 ;  /* 0xffffff6402117836 */ /* 0x000fe40000000000 */
[----:B------:R-:W-:-:S03]  /*0490*/  IMAD.SHL.U32 R34, R16, 0x4, RZ ;  /* 0x0000000410227824 */ /* 0x000fc600078e00ff */
[----:B------:R-:W-:Y:S01]  /*04a0*/  ISETP.GE.U32.AND P4, PT, R17, 0xc, PT ;  /* 0x0000000c1100780c */ /* 0x000fe20003f86070 */
[----:B---3--:R-:W-:Y:S01]  /*04b0*/  IMAD.WIDE R24, R32, 0x4, R46 ;  /* 0x0000000420187825 */ /* 0x008fe200078e022e */
[----:B------:R-:W-:Y:S02]  /*04c0*/  SHF.L.U64.HI R33, R16, 0x2, R33 ;  /* 0x0000000210217819 */ /* 0x000fe40000010221 */
[----:B------:R-:W-:Y:S02]  /*04d0*/  IADD3 R28, P0, R34, UR8, RZ ;  /* 0x00000008221c7c10 */ /* 0x000fe4000ff1e0ff */
[----:B------:R-:W-:Y:S02]  /*04e0*/  CS2R R16, SRZ ;  /* 0x0000000000107805 */ /* 0x000fe4000001ff00 */
[----:B------:R-:W-:Y:S01]  /*04f0*/  CS2R R18, SRZ ;  /* 0x0000000000127805 */ /* 0x000fe2000001ff00 */
[----:B------:R-:W3:Y:S01]  /*0500*/  LDG.E.EL R36, desc[UR4][R24.64] ;  /* 0x0000000418247981 */ /* 0x000ee2000c2e1900 */
[----:B------:R-:W-:Y:S01]  /*0510*/  IADD3.X R29, R33, UR9, RZ, P0, !PT ;  /* 0x00000009211d7c10 */ /* 0x000fe200087fe4ff */
[----:B------:R-:W-:-:S02]  /*0520*/  ULDC.64 UR8, c[0x0][0x228] ;  /* 0x00008a0000087ab9 */ /* 0x000fc40000000a00 */
[----:B------:R-:W-:Y:S02]  /*0530*/  IADD3 R50, P1, R34, UR8, RZ ;  /* 0x0000000822327c10 */ /* 0x000fe4000ff3e0ff */
[----:B------:R0:W3:Y:S01]  /*0540*/  @!P4 LDG.E.128 R16, desc[UR4][R28.64+-0x9c000] ;  /* 0xf64000041c10c981 */ /* 0x0000e2000c1e1d00 */
[C---:B------:R-:W-:Y:S02]  /*0550*/  ISETP.GT.AND P5, PT, R2.reuse, 0xa7, PT ;  /* 0x000000a70200780c */ /* 0x040fe40003fa4270 */
[----:B------:R-:W-:Y:S02]  /*0560*/  IADD3.X R51, R33, UR9, RZ, P1, !PT ;  /* 0x0000000921337c10 */ /* 0x000fe40008ffe4ff */
[----:B------:R-:W-:Y:S02]  /*0570*/  IADD3 R48, P1, R34, UR6, RZ ;  /* 0x0000000622307c10 */ /* 0x000fe4000ff3e0ff */
[----:B------:R-:W-:Y:S01]  /*0580*/  IADD3 R26, P0, R34, UR10, RZ ;  /* 0x0000000a221a7c10 */ /* 0x000fe2000ff1e0ff */
[----:B0-----:R-:W-:Y:S01]  /*0590*/  VIADD R28, R2, 0xffffff70 ;  /* 0xffffff70021c7836 */ /* 0x001fe20000000000 */
[----:B------:R-:W-:-:S02]  /*05a0*/  CS2R R20, SRZ ;  /* 0x0000000000147805 */ /* 0x000fc4000001ff00 */
[----:B------:R-:W-:Y:S01]  /*05b0*/  CS2R R22, SRZ ;  /* 0x0000000000167805 */ /* 0x000fe2000001ff00 */
[----:B------:R-:W-:Y:S01]  /*05c0*/  VIADD R30, R2, 0xffffff7c ;  /* 0xffffff7c021e7836 */ /* 0x000fe20000000000 */
[----:B------:R-:W-:Y:S02]  /*05d0*/  IADD3.X R49, R33, UR7, RZ, P1, !PT ;  /* 0x0000000721317c10 */ /* 0x000fe40008ffe4ff */
[----:B------:R-:W-:Y:S02]  /*05e0*/  CS2R R24, SRZ ;  /* 0x0000000000187805 */ /* 0x000fe4000001ff00 */
[----:B------:R-:W-:Y:S01]  /*05f0*/  IADD3.X R27, R33, UR11, RZ, P0, !PT ;  /* 0x0000000b211b7c10 */ /* 0x000fe200087fe4ff */
[----:B------:R-:W-:Y:S01]  /*0600*/  ULDC.64 UR6, c[0x0][0x220] ;  /* 0x0000880000067ab9 */ /* 0x000fe20000000a00 */
[----:B------:R-:W-:Y:S02]  /*0610*/  ISETP.GE.U32.AND P1, PT, R28, 0xc, PT ;  /* 0x0000000c1c00780c */ /* 0x000fe40003f26070 */
[----:B------:R-:W-:Y:S01]  /*0620*/  ISETP.GE.U32.AND P0, PT, R30, 0xc, PT ;  /* 0x0000000c1e00780c */ /* 0x000fe20003f06070 */
[----:B------:R0:W3:Y:S01]  /*0630*/  @P5 LDG.E.128 R20, desc[UR4][R26.64+-0xa8000] ;  /* 0xf58000041a145981 */ /* 0x0000e2000c1e1d00 */
[----:B------:R-:W-:-:S02]  /*0640*/  CS2R R30, SRZ ;  /* 0x00000000001e7805 */ /* 0x000fc4000001ff00 */
[----:B0-----:R-:W-:-:S09]  /*0650*/  CS2R R26, SRZ ;  /* 0x00000000001a7805 */ /* 0x001fd2000001ff00 */
[----:B------:R0:W3:Y:S02]  /*0660*/  @!P0 LDG.E.128 R24, desc[UR4][R50.64+-0x84000] ;  /* 0xf7c0000432188981 */ /* 0x0000e4000c1e1d00 */
[----:B0-----:R-:W-:-:S05]  /*0670*/  IMAD.WIDE R50, R2, 0x4, R46 ;  /* 0x0000000402327825 */ /* 0x001fca00078e022e */
[----:B------:R0:W3:Y:S02]  /*0680*/  LDG.E.EL R42, desc[UR4][R50.64] ;  /* 0x00000004322a7981 */ /* 0x0000e4000c2e1900 */
[----:B0-----:R-:W0:Y:S01]  /*0690*/  LDC.64 R50, c[0x0][0x210] ;  /* 0x00008400ff327b82 */ /* 0x001e220000000a00 */
[----:B--2---:R-:W-:Y:S02]  /*06a0*/  SEL R8, R8, RZ, !P6 ;  /* 0x000000ff08087207 */ /* 0x004fe40007000000 */
[----:B----4-:R-:W-:Y:S02]  /*06b0*/  SEL R29, R12, RZ, P2 ;  /* 0x000000ff0c1d7207 */ /* 0x010fe40001000000 */
[----:B-----5:R-:W-:Y:S02]  /*06c0*/  SEL R35, R4, RZ, !P3 ;  /* 0x000000ff04237207 */ /* 0x020fe40005800000 */
[----:B------:R-:W-:Y:S02]  /*06d0*/  @P3 SEL R35, R8, R29, !P6 ;  /* 0x0000001d08233207 */ /* 0x000fe40007000000 */
[----:B------:R-:W-:-:S02]  /*06e0*/  CS2R R28, SRZ ;  /* 0x00000000001c7805 */ /* 0x000fc4000001ff00 */
[----:B------:R-:W-:Y:S02]  /*06f0*/  SEL R38, R5, RZ, !P3 ;  /* 0x000000ff05267207 */ /* 0x000fe40005800000 */
[----:B------:R-:W-:Y:S02]  /*0700*/  SEL R40, R6, RZ, !P3 ;  /* 0x000000ff06287207 */ /* 0x000fe40005800000 */
[----:B------:R-:W-:Y:S01]  /*0710*/  SEL R9, R9, RZ, !P6 ;  /* 0x000000ff09097207 */ /* 0x000fe20007000000 */
[----:B------:R1:W2:Y:S01]  /*0720*/  @!P1 LDG.E.128 R28, desc[UR4][R48.64+-0x90000] ;  /* 0xf7000004301c9981 */ /* 0x0002a2000c1e1d00 */
[----:B------:R-:W-:Y:S02]  /*0730*/  SEL R4, R13, RZ, P2 ;  /* 0x000000ff0d047207 */ /* 0x000fe40001000000 */
[----:B------:R-:W-:Y:S01]  /*0740*/  SEL R12, R7, RZ, !P3 ;  /* 0x000000ff070c7207 */ /* 0x000fe20005800000 */
[----:B------:R-:W-:Y:S01]  /*0750*/  VIADD R7, R32, 0xffffff7c ;  /* 0xffffff7c20077836 */ /* 0x000fe20000000000 */
[----:B------:R-:W-:-:S02]  /*0760*/  SEL R10, R10, RZ, !P6 ;  /* 0x000000ff0a0a7207 */ /* 0x000fc40007000000 */
[----:B------:R-:W-:Y:S02]  /*0770*/  SEL R11, R11, RZ, !P6 ;  /* 0x000000ff0b0b7207 */ /* 0x000fe40007000000 */
[----:B------:R-:W-:Y:S02]  /*0780*/  SEL R5, R14, RZ, P2 ;  /* 0x000000ff0e057207 */ /* 0x000fe40001000000 */
[----:B------:R-:W-:Y:S02]  /*0790*/  SEL R6, R15, RZ, P2 ;  /* 0x000000ff0f067207 */ /* 0x000fe40001000000 */
[----:B------:R-:W-:Y:S01]  /*07a0*/  @P3 SEL R38, R9, R4, !P6 ;  /* 0x0000000409263207 */ /* 0x000fe20007000000 */
[----:B------:R-:W-:Y:S01]  /*07b0*/  VIADD R4, R32, 0xffffff88 ;  /* 0xffffff8820047836 */ /* 0x000fe20000000000 */
[----:B------:R-:W-:Y:S02]  /*07c0*/  @P3 SEL R40, R10, R5, !P6 ;  /* 0x000000050a283207 */ /* 0x000fe40007000000 */
[----:B------:R-:W-:-:S02]  /*07d0*/  @P3 SEL R12, R11, R6, !P6 ;  /* 0x000000060b0c3207 */ /* 0x000fc40007000000 */
[----:B-1----:R-:W-:Y:S02]  /*07e0*/  IADD3 R48, P6, R3, UR6, RZ ;  /* 0x0000000603307c10 */ /* 0x002fe4000ffde0ff */
[----:B------:R-:W-:Y:S02]  /*07f0*/  ISETP.GE.U32.AND P3, PT, R7, 0xc, PT ;  /* 0x0000000c0700780c */ /* 0x000fe40003f66070 */
[----:B------:R-:W-:Y:S02]  /*0800*/  IADD3.X R49, R0, UR7, RZ, P6, !PT ;  /* 0x0000000700317c10 */ /* 0x000fe4000b7fe4ff */
[----:B------:R-:W-:Y:S02]  /*0810*/  ISETP.GE.U32.AND P2, PT, R4, 0xc, PT ;  /* 0x0000000c0400780c */ /* 0x000fe40003f46070 */
[----:B------:R-:W-:Y:S02]  /*0820*/  IADD3 R46, P6, R3, UR8, RZ ;  /* 0x00000008032e7c10 */ /* 0x000fe4000ffde0ff */
[----:B------:R-:W-:-:S02]  /*0830*/  CS2R R8, SRZ ;  /* 0x0000000000087805 */ /* 0x000fc4000001ff00 */
[----:B------:R-:W-:Y:S02]  /*0840*/  CS2R R10, SRZ ;  /* 0x00000000000a7805 */ /* 0x000fe4000001ff00 */
[----:B------:R-:W-:Y:S02]  /*0850*/  IADD3.X R47, R0, UR9, RZ, P6, !PT ;  /* 0x00000009002f7c10 */ /* 0x000fe4000b7fe4ff */
[----:B------:R-:W-:Y:S02]  /*0860*/  CS2R R4, SRZ ;  /* 0x0000000000047805 */ /* 0x000fe4000001ff00 */
[----:B------:R-:W-:Y:S01]  /*0870*/  CS2R R6, SRZ ;  /* 0x0000000000067805 */ /* 0x000fe2000001ff00 */
[----:B------:R-:W4:Y:S05]  /*0880*/  @!P3 LDG.E.128 R8, desc[UR4][R46.64+-0x84000] ;  /* 0xf7c000042e08b981 */ /* 0x000f2a000c1e1d00 */
[----:B------:R1:W5:Y:S01]  /*0890*/  @!P2 LDG.E.128 R4, desc[UR4][R48.64+-0x78000] ;  /* 0xf88000043004a981 */ /* 0x000362000c1e1d00 */
[----:B---3--:R-:W-:Y:S01]  /*08a0*/  FADD R36, R36, 9.9999997473787516356e-06 ;  /* 0x3727c5ac24247421 */ /* 0x008fe20000000000 */
[----:B-1----:R-:W1:Y:S01]  /*08b0*/  LDC.64 R48, c[0x0][0x258] ;  /* 0x00009600ff307b82 */ /* 0x002e620000000a00 */
[----:B------:R-:W-:-:S02]  /*08c0*/  SEL R14, R19, RZ, !P4 ;  /* 0x000000ff130e7207 */ /* 0x000fc40006000000 */
[----:B------:R-:W3:Y:S01]  /*08d0*/  MUFU.SQRT R19, R36 ;  /* 0x0000002400137308 */ /* 0x000ee20000002000 */
[----:B------:R-:W-:Y:S02]  /*08e0*/  SEL R18, R18, RZ, !P4 ;  /* 0x000000ff12127207 */ /* 0x000fe40006000000 */
[----:B------:R-:W-:Y:S02]  /*08f0*/  SEL R17, R17, RZ, !P4 ;  /* 0x000000ff11117207 */ /* 0x000fe40006000000 */
[----:B------:R-:W-:Y:S02]  /*0900*/  SEL R16, R16, RZ, !P4 ;  /* 0x000000ff10107207 */ /* 0x000fe40006000000 */
[----:B---3--:R-:W-:Y:S02]  /*0910*/  FSETP.GT.AND P6, PT, R19, 8.50705917302346158658e+37, PT ;  /* 0x7e8000001300780b */ /* 0x008fe40003fc4000 */
[----:B------:R-:W-:Y:S02]  /*0920*/  @P4 SEL R14, R23, RZ, P5 ;  /* 0x000000ff170e4207 */ /* 0x000fe40002800000 */
[----:B------:R-:W-:-:S02]  /*0930*/  @P4 SEL R18, R22, RZ, P5 ;  /* 0x000000ff16124207 */ /* 0x000fc40002800000 */
[----:B------:R-:W3:Y:S01]  /*0940*/  LDC.64 R22, c[0x0][0x248] ;  /* 0x00009200ff167b82 */ /* 0x000ee20000000a00 */
[----:B------:R-:W-:Y:S02]  /*0950*/  @P4 SEL R17, R21, RZ, P5 ;  /* 0x000000ff15114207 */ /* 0x000fe40002800000 */
[----:B------:R-:W-:Y:S02]  /*0960*/  @P4 SEL R16, R20, RZ, P5 ;  /* 0x000000ff14104207 */ /* 0x000fe40002800000 */
[C---:B------:R-:W-:Y:S02]  /*0970*/  FSETP.GEU.AND P4, PT, R19.reuse, 1.175494350822287508e-38, PT ;  /* 0x008000001300780b */ /* 0x040fe40003f8e000 */
[----:B------:R-:W-:Y:S01]  /*0980*/  @P6 FMUL R19, R19, 0.25 ;  /* 0x3e80000013136820 */ /* 0x000fe20000400000 */
[----:B------:R-:W-:Y:S01]  /*0990*/  IMAD R20, R43, -0x2d000, R39 ;  /* 0xfffd30002b147824 */ /* 0x000fe200078e0227 */
[----:B------:R-:W-:Y:S01]  /*09a0*/  SEL R13, R27, RZ, !P0 ;  /* 0x000000ff1b0d7207 */ /* 0x000fe20004000000 */
[----:B------:R-:W-:-:S08]  /*09b0*/  VIADD R27, R2, 0xffffff94 ;  /* 0xffffff94021b7836 */ /* 0x000fd00000000000 */
[----:B------:R-:W-:Y:S01]  /*09c0*/  @!P4 FMUL R19, R19, 16777216 ;  /* 0x4b8000001313c820 */ /* 0x000fe20000400000 */
[----:B------:R-:W-:-:S03]  /*09d0*/  IMAD R43, R43, 0x1b000, R20 ;  /* 0x0001b0002b2b7824 */ /* 0x000fc600078e0214 */
[----:B------:R0:W0:Y:S01]  /*09e0*/  MUFU.RCP R15, R19 ;  /* 0x00000013000f7308 */ /* 0x0000220000001000 */
[----:B---3--:R-:W-:Y:S01]  /*09f0*/  IMAD.WIDE R20, R32, 0x4, R22 ;  /* 0x0000000420147825 */ /* 0x008fe200078e0216 */
[----:B------:R-:W-:-:S03]  /*0a00*/  ISETP.GE.U32.AND P5, PT, R27, 0xc, PT ;  /* 0x0000000c1b00780c */ /* 0x000fc60003fa6070 */
[----:B------:R-:W-:Y:S01]  /*0a10*/  FADD R42, R42, 9.9999997473787516356e-06 ;  /* 0x3727c5ac2a2a7421 */ /* 0x000fe20000000000 */
[C---:B------:R-:W-:Y:S01]  /*0a20*/  IMAD.WIDE R22, R2.reuse, 0x4, R22 ;  /* 0x0000000402167825 */ /* 0x040fe200078e0216 */
[----:B------:R1:W3:Y:S03]  /*0a30*/  LDG.E.EL R36, desc[UR4][R20.64] ;  /* 0x0000000414247981 */ /* 0x0002e6000c2e1900 */
[----:B------:R-:W-:Y:S02]  /*0a40*/  VIADD R27, R2, 0xffffff88 ;  /* 0xffffff88021b7836 */ /* 0x000fe40000000000 */
[----:B------:R-:W-:Y:S01]  /*0a50*/  IMAD R46, R37, -0x2d000, R45 ;  /* 0xfffd3000252e7824 */ /* 0x000fe200078e022d */
[----:B------:R-:W-:Y:S02]  /*0a60*/  SEL R39, R25, RZ, !P0 ;  /* 0x000000ff19277207 */ /* 0x000fe40004000000 */
[----:B------:R-:W-:Y:S01]  /*0a70*/  SEL R41, R26, RZ, !P0 ;  /* 0x000000ff1a297207 */ /* 0x000fe20004000000 */
[----:B------:R-:W-:Y:S01]  /*0a80*/  IMAD R46, R37, 0x1b000, R46 ;  /* 0x0001b000252e7824 */ /* 0x000fe200078e022e */
[----:B------:R-:W-:Y:S01]  /*0a90*/  SEL R37, R24, RZ, !P0 ;  /* 0x000000ff18257207 */ /* 0x000fe20004000000 */
[----:B-1----:R-:W-:Y:S01]  /*0aa0*/  IMAD.WIDE R20, R32, 0x4, R48 ;  /* 0x0000000420147825 */ /* 0x002fe200078e0230 */
[----:B------:R-:W-:-:S03]  /*0ab0*/  CS2R R24, SRZ ;  /* 0x0000000000187805 */ /* 0x000fc6000001ff00 */
[----:B------:R-:W-:Y:S01]  /*0ac0*/  IMAD.WIDE R48, R2, 0x4, R48 ;  /* 0x0000000402307825 */ /* 0x000fe200078e0230 */
[----:B--2---:R-:W-:-:S04]  /*0ad0*/  SEL R31, R31, RZ, !P1 ;  /* 0x000000ff1f1f7207 */ /* 0x004fc80004800000 */
[----:B------:R-:W-:Y:S01]  /*0ae0*/  @P0 SEL R13, R31, R14, !P1 ;  /* 0x0000000e1f0d0207 */ /* 0x000fe20004800000 */
[----:B------:R-:W-:Y:S01]  /*0af0*/  IMAD.MOV.U32 R31, RZ, RZ, 0x3e800000 ;  /* 0x3e800000ff1f7424 */ /* 0x000fe200078e00ff */
[----:B------:R1:W2:Y:S04]  /*0b00*/  LDG.E.EL R14, desc[UR4][R22.64] ;  /* 0x00000004160e7981 */ /* 0x0002a8000c2e1900 */
[----:B------:R-:W-:Y:S02]  /*0b10*/  FSEL R44, R31, 1, P6 ;  /* 0x3f8000001f2c7808 */ /* 0x000fe40003000000 */
[----:B0-----:R-:W-:-:S03]  /*0b20*/  SEL R19, R28, RZ, !P1 ;  /* 0x000000ff1c137207 */ /* 0x001fc60004800000 */
[----:B------:R-:W-:Y:S01]  /*0b30*/  @!P4 FMUL R44, R44, 16777216 ;  /* 0x4b8000002c2cc820 */ /* 0x000fe20000400000 */
[----:B-1----:R-:W-:Y:S02]  /*0b40*/  SEL R23, R30, RZ, !P1 ;  /* 0x000000ff1e177207 */ /* 0x002fe40004800000 */
[----:B------:R-:W-:Y:S02]  /*0b50*/  SEL R22, R29, RZ, !P1 ;  /* 0x000000ff1d167207 */ /* 0x000fe40004800000 */
[----:B------:R-:W-:Y:S02]  /*0b60*/  ISETP.GE.U32.AND P4, PT, R27, 0xc, PT ;  /* 0x0000000c1b00780c */ /* 0x000fe40003f86070 */
[----:B------:R-:W-:Y:S02]  /*0b70*/  @P0 SEL R41, R23, R18, !P1 ;  /* 0x0000001217290207 */ /* 0x000fe40004800000 */
[----:B----4-:R-:W-:Y:S02]  /*0b80*/  SEL R8, R8, RZ, !P3 ;  /* 0x000000ff08087207 */ /* 0x010fe40005800000 */
[----:B-----5:R-:W-:-:S02]  /*0b90*/  SEL R4, R4, RZ, !P2 ;  /* 0x000000ff04047207 */ /* 0x020fc40005000000 */
[----:B------:R-:W-:Y:S02]  /*0ba0*/  @P2 SEL R4, R8, R35, !P3 ;  /* 0x0000002308042207 */ /* 0x000fe40005800000 */
[----:B------:R-:W0:Y:S01]  /*0bb0*/  MUFU.SQRT R8, R42 ;  /* 0x0000002a00087308 */ /* 0x000e220000002000 */
[----:B------:R-:W-:Y:S02]  /*0bc0*/  @P0 SEL R39, R22, R17, !P1 ;  /* 0x0000001116270207 */ /* 0x000fe40004800000 */
[----:B------:R-:W-:Y:S01]  /*0bd0*/  @P0 SEL R37, R19, R16, !P1 ;  /* 0x0000001013250207 */ /* 0x000fe20004800000 */
[----:B------:R-:W-:Y:S01]  /*0be0*/  FMUL R15, R15, R44 ;  /* 0x0000002c0f0f7220 */ /* 0x000fe20000400000 */
[----:B------:R-:W-:Y:S01]  /*0bf0*/  IADD3 R28, P0, R34, UR6, RZ ;  /* 0x00000006221c7c10 */ /* 0x000fe2000ff1e0ff */
[----:B------:R1:W4:Y:S01]  /*0c00*/  LDG.E.EL R44, desc[UR4][R20.64] ;  /* 0x00000004142c7981 */ /* 0x000322000c2e1900 */
[----:B------:R-:W-:Y:S02]  /*0c10*/  CS2R R22, SRZ ;  /* 0x0000000000167805 */ /* 0x000fe4000001ff00 */
[----:B------:R-:W-:Y:S01]  /*0c20*/  IADD3.X R29, R33, UR7, RZ, P0, !PT ;  /* 0x00000007211d7c10 */ /* 0x000fe200087fe4ff */
[----:B------:R-:W-:Y:S01]  /*0c30*/  ULDC.64 UR6, c[0x0][0x218] ;  /* 0x0000860000067ab9 */ /* 0x000fe20000000a00 */
[----:B-1----:R-:W-:-:S02]  /*0c40*/  CS2R R20, SRZ ;  /* 0x0000000000147805 */ /* 0x002fc4000001ff00 */
[----:B0-----:R-:W-:Y:S02]  /*0c50*/  FSETP.GT.AND P6, PT, R8, 8.50705917302346158658e+37, PT ;  /* 0x7e8000000800780b */ /* 0x001fe40003fc4000 */
[----:B------:R-:W-:Y:S02]  /*0c60*/  IADD3 R52, P0, R34, UR6, RZ ;  /* 0x0000000622347c10 */ /* 0x000fe4000ff1e0ff */
[----:B------:R-:W0:Y:S01]  /*0c70*/  LDC.64 R34, c[0x0][0x260] ;  /* 0x00009800ff227b82 */ /* 0x000e220000000a00 */
[----:B------:R1:W5:Y:S01]  /*0c80*/  @!P4 LDG.E.128 R20, desc[UR4][R28.64+-0x78000] ;  /* 0xf88000041c14c981 */ /* 0x000362000c1e1d00 */
[----:B------:R-:W-:Y:S02]  /*0c90*/  IADD3.X R53, R33, UR7, RZ, P0, !PT ;  /* 0x0000000721357c10 */ /* 0x000fe400087fe4ff */
[----:B------:R-:W-:Y:S01]  /*0ca0*/  ISETP.GE.AND P0, PT, R32, 0x6c, PT ;  /* 0x0000006c2000780c */ /* 0x000fe20003f06270 */
[----:B-1----:R-:W-:Y:S01]  /*0cb0*/  IMAD.WIDE R28, R46, 0x4, R50 ;  /* 0x000000042e1c7825 */ /* 0x002fe200078e0232 */
[----:B------:R-:W-:-:S02]  /*0cc0*/  IADD3 R46, P1, R3, UR6, RZ ;  /* 0x00000006032e7c10 */ /* 0x000fc4000ff3e0ff */
[----:B------:R-:W-:Y:S02]  /*0cd0*/  SEL R17, R10, RZ, !P3 ;  /* 0x000000ff0a117207 */ /* 0x000fe40005800000 */
[----:B------:R-:W-:Y:S02]  /*0ce0*/  CS2R R26, SRZ ;  /* 0x00000000001a7805 */ /* 0x000fe4000001ff00 */
[----:B------:R-:W-:Y:S01]  /*0cf0*/  IADD3.X R47, R0, UR7, RZ, P1, !PT ;  /* 0x00000007002f7c10 */ /* 0x000fe20008ffe4ff */
[----:B------:R-:W-:Y:S01]  /*0d00*/  VIADD R0, R32, 0xffffff94 ;  /* 0xffffff9420007836 */ /* 0x000fe20000000000 */
[C---:B------:R-:W-:Y:S01]  /*0d10*/  FSETP.GEU.AND P1, PT, R8.reuse, 1.175494350822287508e-38, PT ;  /* 0x008000000800780b */ /* 0x040fe20003f2e000 */
[----:B------:R-:W-:Y:S01]  /*0d20*/  @P6 FMUL R8, R8, 0.25 ;  /* 0x3e80000008086820 */ /* 0x000fe20000400000 */
[----:B------:R-:W-:Y:S02]  /*0d30*/  FSEL R10, R31, 1, P6 ;  /* 0x3f8000001f0a7808 */ /* 0x000fe40003000000 */
[----:B------:R-:W-:-:S02]  /*0d40*/  SEL R6, R6, RZ, !P2 ;  /* 0x000000ff06067207 */ /* 0x000fc40005000000 */
[----:B------:R-:W-:Y:S02]  /*0d50*/  CS2R R18, SRZ ;  /* 0x0000000000127805 */ /* 0x000fe4000001ff00 */
[----:B------:R-:W-:Y:S01]  /*0d60*/  ISETP.GE.U32.AND P6, PT, R0, 0xc, PT ;  /* 0x0000000c0000780c */ /* 0x000fe20003fc6070 */
[----:B------:R1:W2:Y:S01]  /*0d70*/  @!P0 LDG.E.128 R24, desc[UR4][R28.64] ;  /* 0x000000041c188981 */ /* 0x0002a2000c1e1d00 */
[----:B------:R-:W-:Y:S02]  /*0d80*/  @P2 SEL R6, R17, R40, !P3 ;  /* 0x0000002811062207 */ /* 0x000fe40005800000 */
[----:B------:R-:W-:Y:S02]  /*0d90*/  CS2R R16, SRZ ;  /* 0x0000000000107805 */ /* 0x000fe4000001ff00 */
[----:B------:R-:W-:Y:S02]  /*0da0*/  CS2R R30, SRZ ;  /* 0x00000000001e7805 */ /* 0x000fe4000001ff00 */
[----:B------:R-:W-:Y:S01]  /*0db0*/  SEL R9, R9, RZ, !P3 ;  /* 0x000000ff09097207 */ /* 0x000fe20005800000 */
[----:B------:R0:W3:Y:S01]  /*0dc0*/  LDG.E.EL R3, desc[UR4][R48.64] ;  /* 0x0000000430037981 */ /* 0x0000e2000c2e1900 */
[----:B------:R-:W-:Y:S01]  /*0dd0*/  @!P1 FMUL R8, R8, 16777216 ;  /* 0x4b80000008089820 */ /* 0x000fe20000400000 */
[----:B------:R-:W-:-:S02]  /*0de0*/  @!P1 FMUL R10, R10, 16777216 ;  /* 0x4b8000000a0a9820 */ /* 0x000fc40000400000 */
[----:B------:R-:W3:Y:S01]  /*0df0*/  @!P5 LDG.E.128 R16, desc[UR4][R52.64+-0x6c000] ;  /* 0xf94000043410d981 */ /* 0x000ee2000c1e1d00 */
[----:B-1----:R-:W-:Y:S02]  /*0e00*/  CS2R R28, SRZ ;  /* 0x00000000001c7805 */ /* 0x002fe4000001ff00 */
[----:B------:R-:W-:Y:S01]  /*0e10*/  ISETP.GE.AND P1, PT, R2, 0x6c, PT ;  /* 0x0000006c0200780c */ /* 0x000fe20003f26270 */
[----:B0-----:R-:W-:-:S03]  /*0e20*/  IMAD.WIDE R32, R32, 0x4, R34 ;  /* 0x0000000420207825 */ /* 0x001fc600078e0222 */
[----:B------:R-:W4:Y:S01]  /*0e30*/  @!P6 LDG.E.128 R28, desc[UR4][R46.64+-0x6c000] ;  /* 0xf94000042e1ce981 */ /* 0x000f22000c1e1d00 */
[----:B------:R-:W-:Y:S01]  /*0e40*/  SEL R5, R5, RZ, !P2 ;  /* 0x000000ff05057207 */ /* 0x000fe20005000000 */
[----:B------:R-:W-:Y:S01]  /*0e50*/  IMAD.WIDE R48, R2, 0x4, R34 ;  /* 0x0000000402307825 */ /* 0x000fe200078e0222 */
[----:B------:R-:W-:Y:S02]  /*0e60*/  @P2 SEL R5, R9, R38, !P3 ;  /* 0x0000002609052207 */ /* 0x000fe40005800000 */
[----:B------:R-:W-:Y:S01]  /*0e70*/  CS2R R34, SRZ ;  /* 0x0000000000227805 */ /* 0x000fe2000001ff00 */
[----:B------:R0:W4:Y:S01]  /*0e80*/  LDG.E.EL R9, desc[UR4][R32.64] ;  /* 0x0000000420097981 */ /* 0x000122000c2e1900 */
[----:B------:R-:W-:-:S03]  /*0e90*/  IMAD.WIDE R50, R43, 0x4, R50 ;  /* 0x000000042b327825 */ /* 0x000fc600078e0232 */
[----:B------:R-:W4:Y:S01]  /*0ea0*/  LDG.E.EL R0, desc[UR4][R48.64] ;  /* 0x0000000430007981 */ /* 0x000f22000c2e1900 */
[----:B0-----:R-:W-:-:S06]  /*0eb0*/  CS2R R32, SRZ ;  /* 0x0000000000207805 */ /* 0x001fcc000001ff00 */
[----:B------:R-:W4:Y:S01]  /*0ec0*/  @!P1 LDG.E.128 R32, desc[UR4][R50.64] ;  /* 0x0000000432209981 */ /* 0x000f22000c1e1d00 */
[----:B------:R-:W-:Y:S02]  /*0ed0*/  SEL R11, R11, RZ, !P3 ;  /* 0x000000ff0b0b7207 */ /* 0x000fe40005800000 */
[----:B------:R-:W-:Y:S02]  /*0ee0*/  SEL R7, R7, RZ, !P2 ;  /* 0x000000ff07077207 */ /* 0x000fe40005000000 */
[----:B------:R-:W-:Y:S01]  /*0ef0*/  @P2 SEL R7, R11, R12, !P3 ;  /* 0x0000000c0b072207 */ /* 0x000fe20005800000 */
[----:B------:R-:W0:Y:S02]  /*0f00*/  MUFU.RCP R43, R8 ;  /* 0x00000008002b7308 */ /* 0x000e240000001000 */
[----:B0-----:R-:W-:Y:S01]  /*0f10*/  FMUL R10, R43, R10 ;  /* 0x0000000a2b0a7220 */ /* 0x001fe20000400000 */
[----:B-----5:R-:W-:Y:S02]  /*0f20*/  SEL R2, R21, RZ, !P4 ;  /* 0x000000ff15027207 */ /* 0x020fe40006000000 */
[----:B------:R-:W-:-:S02]  /*0f30*/  SEL R12, R23, RZ, !P4 ;  /* 0x000000ff170c7207 */ /* 0x000fc40006000000 */
[----:B------:R-:W-:Y:S02]  /*0f40*/  SEL R20, R20, RZ, !P4 ;  /* 0x000000ff14147207 */ /* 0x000fe40006000000 */
[----:B------:R-:W-:Y:S02]  /*0f50*/  SEL R22, R22, RZ, !P4 ;  /* 0x000000ff16167207 */ /* 0x000fe40006000000 */
[----:B--2---:R-:W-:Y:S02]  /*0f60*/  SEL R25, R25, RZ, !P0 ;  /* 0x000000ff19197207 */ /* 0x004fe40004000000 */
[----:B------:R-:W-:Y:S02]  /*0f70*/  SEL R27, R27, RZ, !P0 ;  /* 0x000000ff1b1b7207 */ /* 0x000fe40004000000 */
[----:B---3--:R-:W-:Y:S02]  /*0f80*/  SEL R17, R17, RZ, !P5 ;  /* 0x000000ff11117207 */ /* 0x008fe40006800000 */
[----:B------:R-:W-:-:S02]  /*0f90*/  @P5 SEL R17, R2, R39, !P4 ;  /* 0x0000002702115207 */ /* 0x000fc40006000000 */
[----:B------:R-:W-:Y:S02]  /*0fa0*/  SEL R19, R19, RZ, !P5 ;  /* 0x000000ff13137207 */ /* 0x000fe40006800000 */
[----:B----4-:R-:W-:Y:S02]  /*0fb0*/  SEL R2, R29, RZ, !P6 ;  /* 0x000000ff1d027207 */ /* 0x010fe40007000000 */
[----:B------:R-:W-:Y:S02]  /*0fc0*/  SEL R8, R31, RZ, !P6 ;  /* 0x000000ff1f087207 */ /* 0x000fe40007000000 */
[----:B------:R-:W-:Y:S02]  /*0fd0*/  @P5 SEL R19, R12, R13, !P4 ;  /* 0x0000000d0c135207 */ /* 0x000fe40006000000 */
[----:B------:R-:W-:Y:S02]  /*0fe0*/  SEL R13, R30, RZ, !P6 ;  /* 0x000000ff1e0d7207 */ /* 0x000fe40007000000 */
[----:B------:R-:W-:-:S02]  /*0ff0*/  @P0 SEL R25, R2, R5, !P6 ;  /* 0x0000000502190207 */ /* 0x000fc40007000000 */
[----:B------:R-:W-:Y:S02]  /*1000*/  @P0 SEL R27, R8, R7, !P6 ;  /* 0x00000007081b0207 */ /* 0x000fe40007000000 */
[----:B------:R-:W-:Y:S01]  /*1010*/  SEL R26, R26, RZ, !P0 ;  /* 0x000000ff1a1a7207 */ /* 0x000fe20004000000 */
[----:B------:R-:W-:Y:S01]  /*1020*/  FADD R2, -R36, R25 ;  /* 0x0000001924027221 */ /* 0x000fe20000000100 */
[----:B------:R-:W-:Y:S02]  /*1030*/  SEL R11, R28, RZ, !P6 ;  /* 0x000000ff1c0b7207 */ /* 0x000fe40007000000 */
[----:B------:R-:W-:Y:S01]  /*1040*/  @P0 SEL R26, R13, R6, !P6 ;  /* 0x000000060d1a0207 */ /* 0x000fe20007000000 */
[----:B------:R-:W-:Y:S01]  /*1050*/  FADD R6, -R36, R27 ;  /* 0x0000001b24067221 */ /* 0x000fe20000000100 */
[----:B------:R-:W-:Y:S01]  /*1060*/  SEL R24, R24, RZ, !P0 ;  /* 0x000000ff18187207 */ /* 0x000fe20004000000 */
[----:B------:R-:W0:Y:S01]  /*1070*/  LDC.64 R12, c[0x0][0x270] ;  /* 0x00009c00ff0c7b82 */ /* 0x000e220000000a00 */
[----:B------:R-:W-:Y:S01]  /*1080*/  @P0 SEL R24, R11, R4, !P6 ;  /* 0x000000040b180207 */ /* 0x000fe20007000000 */
[----:B------:R-:W-:Y:S01]  /*1090*/  FADD R4, -R36, R26 ;  /* 0x0000001a24047221 */ /* 0x000fe20000000100 */
[----:B------:R-:W-:Y:S01]  /*10a0*/  SEL R16, R16, RZ, !P5 ;  /* 0x000000ff10107207 */ /* 0x000fe20006800000 */
[C---:B------:R-:W-:Y:S01]  /*10b0*/  FMUL R11, R15.reuse, R2 ;  /* 0x000000020f0b7220 */ /* 0x040fe20000400000 */
[----:B------:R-:W-:Y:S01]  /*10c0*/  @P5 SEL R16, R20, R37, !P4 ;  /* 0x0000002514105207 */ /* 0x000fe20006000000 */
[----:B------:R-:W-:Y:S01]  /*10d0*/  FMUL R2, R15, R6 ;  /* 0x000000060f027220 */ /* 0x000fe20000400000 */
[----:B------:R-:W-:-:S02]  /*10e0*/  SEL R5, R32, RZ, !P1 ;  /* 0x000000ff20057207 */ /* 0x000fc40004800000 */
[----:B------:R-:W-:Y:S01]  /*10f0*/  SEL R18, R18, RZ, !P5 ;  /* 0x000000ff12127207 */ /* 0x000fe20006800000 */
[----:B------:R-:W-:Y:S01]  /*1100*/  FADD R36, -R36, R24 ;  /* 0x0000001824247221 */ /* 0x000fe20000000100 */
[----:B------:R-:W-:Y:S01]  /*1110*/  SEL R6, R33, RZ, !P1 ;  /* 0x000000ff21067207 */ /* 0x000fe20004800000 */
[----:B------:R-:W-:Y:S01]  /*1120*/  FMUL R8, R15, R4 ;  /* 0x000000040f087220 */ /* 0x000fe20000400000 */
[----:B------:R-:W-:Y:S01]  /*1130*/  @P5 SEL R18, R22, R41, !P4 ;  /* 0x0000002916125207 */ /* 0x000fe20006000000 */
[----:B------:R-:W1:Y:S01]  /*1140*/  LDC.64 R20, c[0x0][0x268] ;  /* 0x00009a00ff147b82 */ /* 0x000e620000000a00 */
[----:B------:R-:W-:Y:S02]  /*1150*/  SEL R7, R34, RZ, !P1 ;  /* 0x000000ff22077207 */ /* 0x000fe40004800000 */
[----:B------:R-:W-:Y:S02]  /*1160*/  SEL R22, R35, RZ, !P1 ;  /* 0x000000ff23167207 */ /* 0x000fe40004800000 */
[----:B------:R-:W-:-:S02]  /*1170*/  SEL R4, R5, R16, !P1 ;  /* 0x0000001005047207 */ /* 0x000fc40004800000 */
[----:B------:R-:W-:Y:S01]  /*1180*/  SEL R5, R6, R17, !P1 ;  /* 0x0000001106057207 */ /* 0x000fe20004800000 */
[----:B------:R-:W-:Y:S01]  /*1190*/  FMUL R36, R15, R36 ;  /* 0x000000240f247220 */ /* 0x000fe20000400000 */
[----:B------:R-:W-:Y:S02]  /*11a0*/  SEL R6, R7, R18, !P1 ;  /* 0x0000001207067207 */ /* 0x000fe40004800000 */
[----:B------:R-:W-:Y:S01]  /*11b0*/  SEL R7, R22, R19, !P1 ;  /* 0x0000001316077207 */ /* 0x000fe20004800000 */
[C-C-:B------:R-:W-:Y:S01]  /*11c0*/  FFMA R16, R44.reuse, R11, R9.reuse ;  /* 0x0000000b2c107223 */ /* 0x140fe20000000009 */
[C-C-:B------:R-:W-:Y:S01]  /*11d0*/  FFMA R36, R44.reuse, R36, R9.reuse ;  /* 0x000000242c247223 */ /* 0x140fe20000000009 */
[C-C-:B------:R-:W-:Y:S01]  /*11e0*/  FFMA R8, R44.reuse, R8, R9.reuse ;  /* 0x000000082c087223 */ /* 0x140fe20000000009 */
[----:B------:R-:W-:Y:S01]  /*11f0*/  FFMA R2, R44, R2, R9 ;  /* 0x000000022c027223 */ /* 0x000fe20000000009 */
[C---:B------:R-:W-:Y:S01]  /*1200*/  FADD R11, -R14.reuse, R5 ;  /* 0x000000050e0b7221 */ /* 0x040fe20000000100 */
[C---:B------:R-:W-:Y:S01]  /*1210*/  FADD R9, -R14.reuse, R4 ;  /* 0x000000040e097221 */ /* 0x040fe20000000100 */
[C---:B------:R-:W-:Y:S01]  /*1220*/  FADD R15, -R14.reuse, R6 ;  /* 0x000000060e0f7221 */ /* 0x040fe20000000100 */
[----:B------:R-:W-:Y:S01]  /*1230*/  FADD R17, -R14, R7 ;  /* 0x000000070e117221 */ /* 0x000fe20000000100 */
[C---:B------:R-:W-:Y:S01]  /*1240*/  FMUL R11, R10.reuse, R11 ;  /* 0x0000000b0a0b7220 */ /* 0x040fe20000400000 */
[C---:B------:R-:W-:Y:S01]  /*1250*/  FMUL R9, R10.reuse, R9 ;  /* 0x000000090a097220 */ /* 0x040fe20000400000 */
[C---:B------:R-:W-:Y:S01]  /*1260*/  FMUL R15, R10.reuse, R15 ;  /* 0x0000000f0a0f7220 */ /* 0x040fe20000400000 */
[----:B------:R-:W-:Y:S01]  /*1270*/  FMUL R17, R10, R17 ;  /* 0x000000110a117220 */ /* 0x000fe20000400000 */
[----:B------:R-:W-:Y:S01]  /*1280*/  FSETP.GEU.AND P1, PT, R8, RZ, PT ;  /* 0x000000ff0800720b */ /* 0x000fe20003f2e000 */
[C-C-:B------:R-:W-:Y:S01]  /*1290*/  FFMA R18, R3.reuse, R11, R0.reuse ;  /* 0x0000000b03127223 */ /* 0x140fe20000000000 */
[C-C-:B------:R-:W-:Y:S01]  /*12a0*/  FFMA R14, R3.reuse, R9, R0.reuse ;  /* 0x00000009030e7223 */ /* 0x140fe20000000000 */
[C-C-:B------:R-:W-:Y:S01]  /*12b0*/  FFMA R15, R3.reuse, R15, R0.reuse ;  /* 0x0000000f030f7223 */ /* 0x140fe20000000000 */
[----:B------:R-:W-:Y:S01]  /*12c0*/  FFMA R17, R3, R17, R0 ;  /* 0x0000001103117223 */ /* 0x000fe20000000000 */
[----:B------:R-:W-:-:S02]  /*12d0*/  FSETP.GEU.AND P0, PT, R2, RZ, PT ;  /* 0x000000ff0200720b */ /* 0x000fc40003f0e000 */
[----:B------:R-:W-:Y:S02]  /*12e0*/  FSETP.GEU.AND P2, PT, R16, RZ, PT ;  /* 0x000000ff1000720b */ /* 0x000fe40003f4e000 */
[----:B------:R-:W-:Y:S02]  /*12f0*/  FSETP.GEU.AND P3, PT, R36, RZ, PT ;  /* 0x000000ff2400720b */ /* 0x000fe40003f6e000 */
[----:B------:R-:W-:Y:S02]  /*1300*/  SEL R10, R8, RZ, P1 ;  /* 0x000000ff080a7207 */ /* 0x000fe40000800000 */
[----:B------:R-:W-:Y:S02]  /*1310*/  SEL R11, R2, RZ, P0 ;  /* 0x000000ff020b7207 */ /* 0x000fe40000000000 */
[----:B------:R-:W-:Y:S02]  /*1320*/  SEL R9, R16, RZ, P2 ;  /* 0x000000ff10097207 */ /* 0x000fe40001000000 */
[----:B------:R-:W-:-:S02]  /*1330*/  SEL R8, R36, RZ, P3 ;  /* 0x000000ff24087207 */ /* 0x000fc40001800000 */
[----:B------:R-:W-:Y:S02]  /*1340*/  FSETP.GEU.AND P0, PT, R17, RZ, PT ;  /* 0x000000ff1100720b */ /* 0x000fe40003f0e000 */
[----:B------:R-:W-:Y:S02]  /*1350*/  FSETP.GEU.AND P1, PT, R15, RZ, PT ;  /* 0x000000ff0f00720b */ /* 0x000fe40003f2e000 */
[----:B------:R-:W-:Y:S02]  /*1360*/  FSETP.GEU.AND P2, PT, R18, RZ, PT ;  /* 0x000000ff1200720b */ /* 0x000fe40003f4e000 */
[----:B------:R-:W-:Y:S01]  /*1370*/  FSETP.GEU.AND P3, PT, R14, RZ, PT ;  /* 0x000000ff0e00720b */ /* 0x000fe20003f6e000 */
[----:B-1----:R-:W-:Y:S01]  /*1380*/  IMAD.WIDE R20, R45, 0x4, R20 ;  /* 0x000000042d147825 */ /* 0x002fe200078e0214 */
[----:B------:R-:W-:Y:S02]  /*1390*/  SEL R31, R17, RZ, P0 ;  /* 0x000000ff111f7207 */ /* 0x000fe40000000000 */
[----:B------:R-:W-:Y:S01]  /*13a0*/  SEL R30, R15, RZ, P1 ;  /* 0x000000ff0f1e7207 */ /* 0x000fe20000800000 */
[----:B0-----:R-:W-:Y:S01]  /*13b0*/  IMAD.WIDE R12, R45, 0x4, R12 ;  /* 0x000000042d0c7825 */ /* 0x001fe200078e020c */
[----:B------:R-:W-:-:S02]  /*13c0*/  SEL R29, R18, RZ, P2 ;  /* 0x000000ff121d7207 */ /* 0x000fc40001000000 */
[----:B------:R-:W-:Y:S01]  /*13d0*/  SEL R28, R14, RZ, P3 ;  /* 0x000000ff0e1c7207 */ /* 0x000fe20001800000 */
[----:B------:R-:W-:Y:S04]  /*13e0*/  STG.E.128 desc[UR4][R20.64], R24 ;  /* 0x0000001814007986 */ /* 0x000fe8000c101d04 */
[----:B------:R-:W-:Y:S04]  /*13f0*/  STG.E.128 desc[UR4][R20.64+0x800], R4 ;  /* 0x0008000414007986 */ /* 0x000fe8000c101d04 */
[----:B------:R-:W-:Y:S04]  /*1400*/  STG.E.128 desc[UR4][R12.64], R8 ;  /* 0x000000080c007986 */ /* 0x000fe8000c101d04 */
[----:B------:R-:W-:Y:S01]  /*1410*/  STG.E.128 desc[UR4][R12.64+0x800], R28 ;  /* 0x0008001c0c007986 */ /* 0x000fe2000c101d04 */
[----:B------:R-:W-:Y:S05]  /*1420*/  EXIT ;  /* 0x000000000000794d */ /* 0x000fea0003800000 */
.L_x_0:
[----:B------:R-:W-:-:S00]  /*1430*/  BRA `(.L_x_0) ;  /* 0xfffffffc00fc7947 */ /* 0x000fc0000383ffff */
[----:B------:R-:W-:-:S00]  /*1440*/  NOP ;  /* 0x0000000000007918 */ /* 0x000fc00000000000 */
        /* <DEDUP_REMOVED lines=11> */
.L_x_1:


//--------------------- .nv.global.init           --------------------------
	.section	.nv.global.init,"aw",@progbits
.nv.global.init:
	.type		_$_str,@object
	.size		_$_str,(_$_str_$_2 - _$_str)
_$_str:
        /*0000*/ 	.byte	0x5f, 0x5f, 0x43, 0x55, 0x44, 0x41, 0x5f, 0x46, 0x54, 0x5a, 0x00
	.type		_$_str_$_2,@object
	.size		_$_str_$_2,(.L_1 - _$_str_$_2)
_$_str_$_2:
        /*000b*/ 	.byte	0x5f, 0x5f, 0x43, 0x55, 0x44, 0x41, 0x5f, 0x50, 0x52, 0x45, 0x43, 0x5f, 0x53, 0x51, 0x52, 0x54
        /*001b*/ 	.byte	0x00
.L_1:


//--------------------- .nv.constant0.triton_poi_fused__native_batch_norm_legit_no_training_cat_relu_36 --------------------------
	.section	.nv.constant0.triton_poi_fused__native_batch_norm_legit_no_training_cat_relu_36,"a",@progbits
	.sectionflags	@""
	.align	4
.nv.constant0.triton_poi_fused__native_batch_norm_legit_no_training_cat_relu_36:
	.zero		636
